	.headerflags	@"EF_CUDA_TEXMODE_UNIFIED EF_CUDA_64BIT_ADDRESS EF_CUDA_ACCELERATORS EF_CUDA_SM90 EF_CUDA_VIRTUAL_SM(EF_CUDA_SM90)"
	.elftype	@"ET_EXEC"


//--------------------- .nv.info                  --------------------------
	.section	.nv.info,"",@"SHT_CUDA_INFO"
	.align	4


	//----- nvinfo : EIATTR_REGCOUNT
	.align		4
        /*0000*/ 	.byte	0x04, 0x2f
        /*0002*/ 	.short	(.L_3 - .L_2)
	.align		4
.L_2:
        /*0004*/ 	.word	index@(triton_poi_fused__native_batch_norm_legit_no_training_relu_6)
        /*0008*/ 	.word	0x00000020


	//----- nvinfo : EIATTR_MIN_STACK_SIZE
	.align		4
.L_3:
        /*000c*/ 	.byte	0x04, 0x12
        /*000e*/ 	.short	(.L_5 - .L_4)
	.align		4
.L_4:
        /*0010*/ 	.word	index@(triton_poi_fused__native_batch_norm_legit_no_training_relu_6)
        /*0014*/ 	.word	0x00000000


	//----- nvinfo : EIATTR_FRAME_SIZE
	.align		4
.L_5:
        /*0018*/ 	.byte	0x04, 0x11
        /*001a*/ 	.short	(.L_7 - .L_6)
	.align		4
.L_6:
        /*001c*/ 	.word	index@(triton_poi_fused__native_batch_norm_legit_no_training_relu_6)
        /*0020*/ 	.word	0x00000000


	//----- nvinfo : EIATTR_MIN_STACK_SIZE
	.align		4
.L_7:
        /*0024*/ 	.byte	0x04, 0x12
        /*0026*/ 	.short	(.L_9 - .L_8)
	.align		4
.L_8:
        /*0028*/ 	.word	index@(triton_poi_fused__native_batch_norm_legit_no_training_relu_6)
        /*002c*/ 	.word	0x00000000
.L_9:


//--------------------- .nv.info.triton_poi_fused__native_batch_norm_legit_no_training_relu_6 --------------------------
	.section	.nv.info.triton_poi_fused__native_batch_norm_legit_no_training_relu_6,"",@"SHT_CUDA_INFO"
	.sectionflags	@""
	.align	4


	//----- nvinfo : EIATTR_CUDA_API_VERSION
	.align		4
        /*0000*/ 	.byte	0x04, 0x37
        /*0002*/ 	.short	(.L_11 - .L_10)
.L_10:
        /*0004*/ 	.word	0x0000007c


	//----- nvinfo : EIATTR_KPARAM_INFO
	.align		4
.L_11:
        /*0008*/ 	.byte	0x04, 0x17
        /*000a*/ 	.short	(.L_13 - .L_12)
.L_12:
        /*000c*/ 	.word	0x00000000
        /*0010*/ 	.short	0x0006
        /*0012*/ 	.short	0x0030
        /*0014*/ 	.byte	0x00, 0xf0, 0x11, 0x00


	//----- nvinfo : EIATTR_KPARAM_INFO
	.align		4
.L_13:
        /*0018*/ 	.byte	0x04, 0x17
        /*001a*/ 	.short	(.L_15 - .L_14)
.L_14:
        /*001c*/ 	.word	0x00000000
        /*0020*/ 	.short	0x0005
        /*0022*/ 	.short	0x0028
        /*0024*/ 	.byte	0x00, 0xf4, 0x21, 0x00


	//----- nvinfo : EIATTR_KPARAM_INFO
	.align		4
.L_15:
        /*0028*/ 	.byte	0x04, 0x17
        /*002a*/ 	.short	(.L_17 - .L_16)
.L_16:
        /*002c*/ 	.word	0x00000000
        /*0030*/ 	.short	0x0004
        /*0032*/ 	.short	0x0020
        /*0034*/ 	.byte	0x00, 0xf4, 0x21, 0x00


	//----- nvinfo : EIATTR_KPARAM_INFO
	.align		4
.L_17:
        /*0038*/ 	.byte	0x04, 0x17
        /*003a*/ 	.short	(.L_19 - .L_18)
.L_18:
        /*003c*/ 	.word	0x00000000
        /*0040*/ 	.short	0x0003
        /*0042*/ 	.short	0x0018
        /*0044*/ 	.byte	0x00, 0xf4, 0x21, 0x00


	//----- nvinfo : EIATTR_KPARAM_INFO
	.align		4
.L_19:
        /*0048*/ 	.byte	0x04, 0x17
        /*004a*/ 	.short	(.L_21 - .L_20)
.L_20:
        /*004c*/ 	.word	0x00000000
        /*0050*/ 	.short	0x0002
        /*0052*/ 	.short	0x0010
        /*0054*/ 	.byte	0x00, 0xf4, 0x21, 0x00


	//----- nvinfo : EIATTR_KPARAM_INFO
	.align		4
.L_21:
        /*0058*/ 	.byte	0x04, 0x17
        /*005a*/ 	.short	(.L_23 - .L_22)
.L_22:
        /*005c*/ 	.word	0x00000000
        /*0060*/ 	.short	0x0001
        /*0062*/ 	.short	0x0008
        /*0064*/ 	.byte	0x00, 0xf4, 0x21, 0x00


	//----- nvinfo : EIATTR_KPARAM_INFO
	.align		4
.L_23:
        /*0068*/ 	.byte	0x04, 0x17
        /*006a*/ 	.short	(.L_25 - .L_24)
.L_24:
        /*006c*/ 	.word	0x00000000
        /*0070*/ 	.short	0x0000
        /*0072*/ 	.short	0x0000
        /*0074*/ 	.byte	0x00, 0xf4, 0x21, 0x00


	//----- nvinfo : EIATTR_SPARSE_MMA_MASK
	.align		4
.L_25:
        /*0078*/ 	.byte	0x03, 0x50
        /*007a*/ 	.short	0x0000


	//----- nvinfo : EIATTR_MAXREG_COUNT
	.align		4
        /*007c*/ 	.byte	0x03, 0x1b
        /*007e*/ 	.short	0x00ff


	//----- nvinfo : EIATTR_EXIT_INSTR_OFFSETS
	.align		4
        /*0080*/ 	.byte	0x04, 0x1c
        /*0082*/ 	.short	(.L_27 - .L_26)


	//   ....[0]....
.L_26:
        /*0084*/ 	.word	0x00000710


	//----- nvinfo : EIATTR_REQNTID
	.align		4
.L_27:
        /*0088*/ 	.byte	0x04, 0x10
        /*008a*/ 	.short	(.L_29 - .L_28)
.L_28:
        /*008c*/ 	.word	0x00000080
        /*0090*/ 	.word	0x00000001
        /*0094*/ 	.word	0x00000001


	//----- nvinfo : EIATTR_CBANK_PARAM_SIZE
	.align		4
.L_29:
        /*0098*/ 	.byte	0x03, 0x19
        /*009a*/ 	.short	0x0034


	//----- nvinfo : EIATTR_PARAM_CBANK
	.align		4
        /*009c*/ 	.byte	0x04, 0x0a
        /*009e*/ 	.short	(.L_31 - .L_30)
	.align		4
.L_30:
        /*00a0*/ 	.word	index@(.nv.constant0.triton_poi_fused__native_batch_norm_legit_no_training_relu_6)
        /*00a4*/ 	.short	0x0210
        /*00a6*/ 	.short	0x0034


	//----- nvinfo : EIATTR_SW_WAR
	.align		4
.L_31:
        /*00a8*/ 	.byte	0x04, 0x36
        /*00aa*/ 	.short	(.L_33 - .L_32)
.L_32:
        /*00ac*/ 	.word	0x00000008
.L_33:


//--------------------- .nv.callgraph             --------------------------
	.section	.nv.callgraph,"",@"SHT_CUDA_CALLGRAPH"
	.align	4
	.sectionentsize	8
	.align		4
        /*0000*/ 	.word	0x00000000
	.align		4
        /*0004*/ 	.word	0xffffffff
	.align		4
        /*0008*/ 	.word	0x00000000
	.align		4
        /*000c*/ 	.word	0xfffffffe
	.align		4
        /*0010*/ 	.word	0x00000000
	.align		4
        /*0014*/ 	.word	0xfffffffd
	.align		4
        /*0018*/ 	.word	0x00000000
	.align		4
        /*001c*/ 	.word	0xfffffffc


//--------------------- .nv.constant4             --------------------------
	.section	.nv.constant4,"a",@progbits
	.align	8
	.align		8
.nv.constant4:
        /*0000*/ 	.dword	_$_str
	.align		8
        /*0008*/ 	.dword	_$_str_$_2


//--------------------- .text.triton_poi_fused__native_batch_norm_legit_no_training_relu_6 --------------------------
	.section	.text.triton_poi_fused__native_batch_norm_legit_no_training_relu_6,"ax",@progbits
	.align	128
        .global         triton_poi_fused__native_batch_norm_legit_no_training_relu_6
        .type           triton_poi_fused__native_batch_norm_legit_no_training_relu_6,@function
        .size           triton_poi_fused__native_batch_norm_legit_no_training_relu_6,(.L_x_1 - triton_poi_fused__native_batch_norm_legit_no_training_relu_6)
        .other          triton_poi_fused__native_batch_norm_legit_no_training_relu_6,@"STO_CUDA_ENTRY STV_DEFAULT"
triton_poi_fused__native_batch_norm_legit_no_training_relu_6:
.text.triton_poi_fused__native_batch_norm_legit_no_training_relu_6:
[----:B------:R-:W-:Y:S01]  /*0000*/  LDC R1, c[0x0][0x28] ;  /* 0x00000a00ff017b82 */ /* 0x000fe20000000800 */
[----:B------:R-:W1:Y:S07]  /*0010*/  S2R R0, SR_TID.X ;  /* 0x0000000000007919 */ /* 0x000e6e0000002100 */
[----:B------:R-:W2:Y:S01]  /*0020*/  LDC.64 R4, c[0x0][0x220] ;  /* 0x00008800ff047b82 */ /* 0x000ea20000000a00 */
[----:B------:R-:W-:Y:S01]  /*0030*/  ULDC.64 UR4, c[0x0][0x208] ;  /* 0x0000820000047ab9 */ /* 0x000fe20000000a00 */
[----:B------:R-:W3:Y:S06]  /*0040*/  S2R R7, SR_CTAID.X ;  /* 0x0000000000077919 */ /* 0x000eec0000002500 */
[----:B------:R-:W4:Y:S08]  /*0050*/  LDC.64 R12, c[0x0][0x218] ;  /* 0x00008600ff0c7b82 */ /* 0x000f300000000a00 */
[----:B------:R-:W5:Y:S08]  /*0060*/  LDC.64 R22, c[0x0][0x210] ;  /* 0x00008400ff167b82 */ /* 0x000f700000000a00 */
[----:B------:R-:W5:Y:S01]  /*0070*/  LDC.64 R20, c[0x0][0x228] ;  /* 0x00008a00ff147b82 */ /* 0x000f620000000a00 */
[----:B-1----:R-:W-:-:S07]  /*0080*/  SHF.L.U32 R0, R0, 0x2, RZ ;  /* 0x0000000200007819 */ /* 0x002fce00000006ff */
[----:B------:R-:W1:Y:S01]  /*0090*/  LDC.64 R24, c[0x0][0x230] ;  /* 0x00008c00ff187b82 */ /* 0x000e620000000a00 */
[----:B---3--:R-:W-:Y:S02]  /*00a0*/  SHF.R.S32.HI R3, RZ, 0x15, R7 ;  /* 0x00000015ff037819 */ /* 0x008fe40000011407 */
[----:B------:R-:W-:Y:S02]  /*00b0*/  LOP3.LUT R0, R0, 0x1fc, RZ, 0xc0, !PT ;  /* 0x000001fc00007812 */ /* 0x000fe400078ec0ff */
[----:B------:R-:W-:Y:S02]  /*00c0*/  SGXT R3, R3, 0x1 ;  /* 0x000000010303781a */ /* 0x000fe40000000200 */
[----:B------:R-:W-:-:S04]  /*00d0*/  LEA R0, R7, R0, 0xa ;  /* 0x0000000007007211 */ /* 0x000fc800078e50ff */
[----:B------:R-:W-:-:S04]  /*00e0*/  LEA.HI R3, R3, R0, RZ, 0x6 ;  /* 0x0000000003037211 */ /* 0x000fc800078f30ff */
[----:B------:R-:W-:-:S04]  /*00f0*/  LOP3.LUT R3, R3, 0xffffffc0, RZ, 0xc0, !PT ;  /* 0xffffffc003037812 */ /* 0x000fc800078ec0ff */
[----:B------:R-:W-:-:S05]  /*0100*/  IADD3 R3, R0, -R3, RZ ;  /* 0x8000000300037210 */ /* 0x000fca0007ffe0ff */
[----:B--2---:R-:W-:-:S06]  /*0110*/  IMAD.WIDE R4, R3, 0x4, R4 ;  /* 0x0000000403047825 */ /* 0x004fcc00078e0204 */
[----:B------:R-:W2:Y:S01]  /*0120*/  LDG.E.EL.128 R4, desc[UR4][R4.64] ;  /* 0x0000000404047981 */ /* 0x000ea2000c2e1d00 */
[----:B----4-:R-:W-:-:S04]  /*0130*/  IMAD.WIDE R12, R3, 0x4, R12 ;  /* 0x00000004030c7825 */ /* 0x010fc800078e020c */
[----:B-----5:R-:W-:Y:S02]  /*0140*/  IMAD.WIDE R22, R0, 0x4, R22 ;  /* 0x0000000400167825 */ /* 0x020fe400078e0216 */
[----:B------:R-:W3:Y:S02]  /*0150*/  LDG.E.EL.128 R12, desc[UR4][R12.64] ;  /* 0x000000040c0c7981 */ /* 0x000ee4000c2e1d00 */
[C---:B0-----:R-:W-:Y:S02]  /*0160*/  IMAD.WIDE R20, R3.reuse, 0x4, R20 ;  /* 0x0000000403147825 */ /* 0x041fe400078e0214 */
[----:B------:R-:W3:Y:S02]  /*0170*/  LDG.E.128 R16, desc[UR4][R22.64+0x800] ;  /* 0x0008000416107981 */ /* 0x000ee4000c1e1d00 */
[----:B-1----:R-:W-:-:S04]  /*0180*/  IMAD.WIDE R24, R3, 0x4, R24 ;  /* 0x0000000403187825 */ /* 0x002fc800078e0218 */
[----:B--2---:R-:W-:Y:S01]  /*0190*/  FADD R6, R6, 9.9999997473787516356e-06 ;  /* 0x3727c5ac06067421 */ /* 0x004fe20000000000 */
[----:B------:R-:W-:Y:S01]  /*01a0*/  FADD R2, R4, 9.9999997473787516356e-06 ;  /* 0x3727c5ac04027421 */ /* 0x000fe20000000000 */
[----:B------:R-:W-:-:S03]  /*01b0*/  FADD R8, R5, 9.9999997473787516356e-06 ;  /* 0x3727c5ac05087421 */ /* 0x000fc60000000000 */
[----:B------:R-:W0:Y:S08]  /*01c0*/  MUFU.SQRT R26, R2 ;  /* 0x00000002001a7308 */ /* 0x000e300000002000 */
[----:B------:R-:W1:Y:S01]  /*01d0*/  MUFU.SQRT R6, R6 ;  /* 0x0000000600067308 */ /* 0x000e620000002000 */
[----:B0-----:R-:W-:-:S07]  /*01e0*/  FSETP.GT.AND P0, PT, R26, 8.50705917302346158658e+37, PT ;  /* 0x7e8000001a00780b */ /* 0x001fce0003f04000 */
[----:B------:R0:W2:Y:S01]  /*01f0*/  MUFU.SQRT R27, R8 ;  /* 0x00000008001b7308 */ /* 0x0000a20000002000 */
[----:B------:R-:W-:Y:S02]  /*0200*/  FSETP.GEU.AND P3, PT, R26, 1.175494350822287508e-38, PT ;  /* 0x008000001a00780b */ /* 0x000fe40003f6e000 */
[C---:B-1----:R-:W-:Y:S02]  /*0210*/  FSETP.GT.AND P2, PT, R6.reuse, 8.50705917302346158658e+37, PT ;  /* 0x7e8000000600780b */ /* 0x042fe40003f44000 */
[----:B------:R-:W-:Y:S01]  /*0220*/  FSETP.GEU.AND P5, PT, R6, 1.175494350822287508e-38, PT ;  /* 0x008000000600780b */ /* 0x000fe20003fae000 */
[----:B------:R-:W-:Y:S01]  /*0230*/  HFMA2.MMA R2, -RZ, RZ, 1.625, 0 ;  /* 0x3e800000ff027435 */ /* 0x000fe200000001ff */
[----:B0-----:R-:W4:Y:S01]  /*0240*/  LDG.E.128 R8, desc[UR4][R22.64] ;  /* 0x0000000416087981 */ /* 0x001f22000c1e1d00 */
[----:B------:R-:W-:Y:S01]  /*0250*/  @P0 FMUL R26, R26, 0.25 ;  /* 0x3e8000001a1a0820 */ /* 0x000fe20000400000 */
[----:B--2---:R-:W-:-:S05]  /*0260*/  FSETP.GT.AND P1, PT, R27, 8.50705917302346158658e+37, PT ;  /* 0x7e8000001b00780b */ /* 0x004fca0003f24000 */
[----:B------:R-:W-:Y:S01]  /*0270*/  @!P3 FMUL R26, R26, 16777216 ;  /* 0x4b8000001a1ab820 */ /* 0x000fe20000400000 */
[C---:B------:R-:W-:Y:S01]  /*0280*/  FSETP.GEU.AND P4, PT, R27.reuse, 1.175494350822287508e-38, PT ;  /* 0x008000001b00780b */ /* 0x040fe20003f8e000 */
[----:B------:R-:W-:Y:S02]  /*0290*/  @P2 FMUL R6, R6, 0.25 ;  /* 0x3e80000006062820 */ /* 0x000fe40000400000 */
[----:B------:R0:W1:Y:S01]  /*02a0*/  MUFU.RCP R5, R26 ;  /* 0x0000001a00057308 */ /* 0x0000620000001000 */
[----:B------:R-:W2:Y:S01]  /*02b0*/  LDG.E.EL.128 R20, desc[UR4][R20.64] ;  /* 0x0000000414147981 */ /* 0x000ea2000c2e1d00 */
[----:B------:R-:W-:Y:S02]  /*02c0*/  @!P5 FMUL R6, R6, 16777216 ;  /* 0x4b8000000606d820 */ /* 0x000fe40000400000 */
[----:B------:R-:W-:-:S04]  /*02d0*/  @P1 FMUL R27, R27, 0.25 ;  /* 0x3e8000001b1b1820 */ /* 0x000fc80000400000 */
[----:B------:R-:W5:Y:S02]  /*02e0*/  MUFU.RCP R6, R6 ;  /* 0x0000000600067308 */ /* 0x000f640000001000 */
[----:B------:R-:W-:Y:S01]  /*02f0*/  @!P4 FMUL R27, R27, 16777216 ;  /* 0x4b8000001b1bc820 */ /* 0x000fe20000400000 */
[----:B0-----:R-:W-:-:S05]  /*0300*/  FSEL R26, R2, 1, P0 ;  /* 0x3f800000021a7808 */ /* 0x001fca0000000000 */
[----:B------:R0:W-:Y:S01]  /*0310*/  MUFU.RCP R4, R27 ;  /* 0x0000001b00047308 */ /* 0x0001e20000001000 */
[----:B------:R-:W-:Y:S01]  /*0320*/  @!P3 FMUL R26, R26, 16777216 ;  /* 0x4b8000001a1ab820 */ /* 0x000fe20000400000 */
[----:B0-----:R-:W-:-:S03]  /*0330*/  FSEL R27, R2, 1, P2 ;  /* 0x3f800000021b7808 */ /* 0x001fc60001000000 */
[----:B-1----:R-:W-:Y:S02]  /*0340*/  FMUL R3, R5, R26 ;  /* 0x0000001a05037220 */ /* 0x002fe40000400000 */
[----:B------:R-:W-:-:S04]  /*0350*/  @!P5 FMUL R27, R27, 16777216 ;  /* 0x4b8000001b1bd820 */ /* 0x000fc80000400000 */
[----:B-----5:R-:W-:Y:S02]  /*0360*/  FMUL R5, R6, R27 ;  /* 0x0000001b06057220 */ /* 0x020fe40000400000 */
[----:B------:R-:W2:Y:S01]  /*0370*/  LDG.E.EL.128 R24, desc[UR4][R24.64] ;  /* 0x0000000418187981 */ /* 0x000ea2000c2e1d00 */
[----:B------:R-:W-:-:S04]  /*0380*/  FADD R7, R7, 9.9999997473787516356e-06 ;  /* 0x3727c5ac07077421 */ /* 0x000fc80000000000 */
[----:B------:R0:W1:Y:S01]  /*0390*/  MUFU.SQRT R28, R7 ;  /* 0x00000007001c7308 */ /* 0x0000620000002000 */
[----:B------:R-:W-:Y:S01]  /*03a0*/  FSEL R29, R2, 1, P1 ;  /* 0x3f800000021d7808 */ /* 0x000fe20000800000 */
[----:B0-----:R-:W0:Y:S01]  /*03b0*/  LDC.64 R6, c[0x0][0x238] ;  /* 0x00008e00ff067b82 */ /* 0x001e220000000a00 */
[C---:B-1----:R-:W-:Y:S02]  /*03c0*/  FSETP.GT.AND P0, PT, R28.reuse, 8.50705917302346158658e+37, PT ;  /* 0x7e8000001c00780b */ /* 0x042fe40003f04000 */
[----:B------:R-:W-:-:S11]  /*03d0*/  FSETP.GEU.AND P1, PT, R28, 1.175494350822287508e-38, PT ;  /* 0x008000001c00780b */ /* 0x000fd60003f2e000 */
[----:B------:R-:W-:-:S04]  /*03e0*/  @P0 FMUL R28, R28, 0.25 ;  /* 0x3e8000001c1c0820 */ /* 0x000fc80000400000 */
[----:B------:R-:W-:Y:S01]  /*03f0*/  @!P1 FMUL R28, R28, 16777216 ;  /* 0x4b8000001c1c9820 */ /* 0x000fe20000400000 */
[----:B------:R-:W-:-:S05]  /*0400*/  @!P4 FMUL R29, R29, 16777216 ;  /* 0x4b8000001d1dc820 */ /* 0x000fca0000400000 */
[----:B------:R-:W1:Y:S01]  /*0410*/  MUFU.RCP R28, R28 ;  /* 0x0000001c001c7308 */ /* 0x000e620000001000 */
[----:B------:R-:W-:Y:S01]  /*0420*/  FMUL R4, R4, R29 ;  /* 0x0000001d04047220 */ /* 0x000fe20000400000 */
[----:B------:R-:W-:-:S05]  /*0430*/  FSEL R29, R2, 1, P0 ;  /* 0x3f800000021d7808 */ /* 0x000fca0000000000 */
[----:B------:R-:W-:Y:S01]  /*0440*/  @!P1 FMUL R29, R29, 16777216 ;  /* 0x4b8000001d1d9820 */ /* 0x000fe20000400000 */
[----:B---3--:R-:W-:Y:S01]  /*0450*/  FADD R19, R19, -R15 ;  /* 0x8000000f13137221 */ /* 0x008fe20000000000 */
[----:B------:R-:W-:Y:S01]  /*0460*/  FADD R16, R16, -R12 ;  /* 0x8000000c10107221 */ /* 0x000fe20000000000 */
[----:B------:R-:W-:Y:S01]  /*0470*/  FADD R18, R18, -R14 ;  /* 0x8000000e12127221 */ /* 0x000fe20000000000 */
[----:B-1----:R-:W-:Y:S01]  /*0480*/  FMUL R2, R28, R29 ;  /* 0x0000001d1c027220 */ /* 0x002fe20000400000 */
[----:B------:R-:W-:Y:S01]  /*0490*/  FADD R17, R17, -R13 ;  /* 0x8000000d11117221 */ /* 0x000fe20000000000 */
[----:B----4-:R-:W-:Y:S01]  /*04a0*/  FADD R11, R11, -R15 ;  /* 0x8000000f0b0b7221 */ /* 0x010fe20000000000 */
[----:B------:R-:W-:Y:S01]  /*04b0*/  FADD R8, R8, -R12 ;  /* 0x8000000c08087221 */ /* 0x000fe20000000000 */
[----:B------:R-:W-:Y:S02]  /*04c0*/  FADD R12, R10, -R14 ;  /* 0x8000000e0a0c7221 */ /* 0x000fe40000000000 */
[C---:B------:R-:W-:Y:S01]  /*04d0*/  FMUL R10, R2.reuse, R11 ;  /* 0x0000000b020a7220 */ /* 0x040fe20000400000 */
[----:B------:R-:W-:Y:S01]  /*04e0*/  FMUL R2, R2, R19 ;  /* 0x0000001302027220 */ /* 0x000fe20000400000 */
[----:B------:R-:W-:Y:S01]  /*04f0*/  FADD R9, R9, -R13 ;  /* 0x8000000d09097221 */ /* 0x000fe20000000000 */
[C---:B------:R-:W-:Y:S01]  /*0500*/  FMUL R11, R5.reuse, R12 ;  /* 0x0000000c050b7220 */ /* 0x040fe20000400000 */
[----:B------:R-:W-:Y:S01]  /*0510*/  FMUL R5, R5, R18 ;  /* 0x0000001205057220 */ /* 0x000fe20000400000 */
[C---:B------:R-:W-:Y:S01]  /*0520*/  FMUL R15, R3.reuse, R8 ;  /* 0x00000008030f7220 */ /* 0x040fe20000400000 */
[C---:B------:R-:W-:Y:S01]  /*0530*/  FMUL R8, R4.reuse, R17 ;  /* 0x0000001104087220 */ /* 0x040fe20000400000 */
[----:B------:R-:W-:Y:S01]  /*0540*/  FMUL R13, R3, R16 ;  /* 0x00000010030d7220 */ /* 0x000fe20000400000 */
[----:B------:R-:W-:Y:S01]  /*0550*/  FMUL R12, R4, R9 ;  /* 0x00000009040c7220 */ /* 0x000fe20000400000 */
[----:B--2---:R-:W-:Y:S01]  /*0560*/  FFMA R2, R23, R2, R27 ;  /* 0x0000000217027223 */ /* 0x004fe2000000001b */
[----:B------:R-:W-:Y:S01]  /*0570*/  FFMA R5, R22, R5, R26 ;  /* 0x0000000516057223 */ /* 0x000fe2000000001a */
[----:B------:R-:W-:Y:S01]  /*0580*/  FFMA R8, R21, R8, R25 ;  /* 0x0000000815087223 */ /* 0x000fe20000000019 */
[----:B------:R-:W-:Y:S01]  /*0590*/  FFMA R10, R23, R10, R27 ;  /* 0x0000000a170a7223 */ /* 0x000fe2000000001b */
[C-C-:B------:R-:W-:Y:S01]  /*05a0*/  FFMA R3, R20.reuse, R15, R24.reuse ;  /* 0x0000000f14037223 */ /* 0x140fe20000000018 */
[----:B------:R-:W-:Y:S01]  /*05b0*/  FFMA R4, R20, R13, R24 ;  /* 0x0000000d14047223 */ /* 0x000fe20000000018 */
[----:B------:R-:W-:Y:S01]  /*05c0*/  FFMA R9, R21, R12, R25 ;  /* 0x0000000c15097223 */ /* 0x000fe20000000019 */
[----:B------:R-:W-:Y:S01]  /*05d0*/  FFMA R22, R22, R11, R26 ;  /* 0x0000000b16167223 */ /* 0x000fe2000000001a */
[----:B------:R-:W-:Y:S01]  /*05e0*/  FSETP.GEU.AND P6, PT, R2, RZ, PT ;  /* 0x000000ff0200720b */ /* 0x000fe20003fce000 */
[----:B0-----:R-:W-:Y:S01]  /*05f0*/  IMAD.WIDE R12, R0, 0x4, R6 ;  /* 0x00000004000c7825 */ /* 0x001fe200078e0206 */
[----:B------:R-:W-:-:S02]  /*0600*/  FSETP.GEU.AND P5, PT, R5, RZ, PT ;  /* 0x000000ff0500720b */ /* 0x000fc40003fae000 */
[----:B------:R-:W-:Y:S02]  /*0610*/  FSETP.GEU.AND P4, PT, R8, RZ, PT ;  /* 0x000000ff0800720b */ /* 0x000fe40003f8e000 */
[----:B------:R-:W-:Y:S02]  /*0620*/  FSETP.GEU.AND P3, PT, R10, RZ, PT ;  /* 0x000000ff0a00720b */ /* 0x000fe40003f6e000 */
[----:B------:R-:W-:Y:S02]  /*0630*/  SEL R7, R2, RZ, P6 ;  /* 0x000000ff02077207 */ /* 0x000fe40003000000 */
[----:B------:R-:W-:Y:S02]  /*0640*/  FSETP.GEU.AND P0, PT, R4, RZ, PT ;  /* 0x000000ff0400720b */ /* 0x000fe40003f0e000 */
[----:B------:R-:W-:Y:S02]  /*0650*/  FSETP.GEU.AND P2, PT, R22, RZ, PT ;  /* 0x000000ff1600720b */ /* 0x000fe40003f4e000 */
[----:B------:R-:W-:-:S02]  /*0660*/  FSETP.GEU.AND P1, PT, R9, RZ, PT ;  /* 0x000000ff0900720b */ /* 0x000fc40003f2e000 */
[----:B------:R-:W-:Y:S02]  /*0670*/  FSETP.GEU.AND P6, PT, R3, RZ, PT ;  /* 0x000000ff0300720b */ /* 0x000fe40003fce000 */
[----:B------:R-:W-:Y:S02]  /*0680*/  SEL R6, R5, RZ, P5 ;  /* 0x000000ff05067207 */ /* 0x000fe40002800000 */
[----:B------:R-:W-:Y:S02]  /*0690*/  SEL R5, R8, RZ, P4 ;  /* 0x000000ff08057207 */ /* 0x000fe40002000000 */
[----:B------:R-:W-:Y:S02]  /*06a0*/  SEL R11, R10, RZ, P3 ;  /* 0x000000ff0a0b7207 */ /* 0x000fe40001800000 */
[----:B------:R-:W-:Y:S02]  /*06b0*/  SEL R10, R22, RZ, P2 ;  /* 0x000000ff160a7207 */ /* 0x000fe40001000000 */
[----:B------:R-:W-:-:S02]  /*06c0*/  SEL R9, R9, RZ, P1 ;  /* 0x000000ff09097207 */ /* 0x000fc40000800000 */
[----:B------:R-:W-:Y:S02]  /*06d0*/  SEL R8, R3, RZ, P6 ;  /* 0x000000ff03087207 */ /* 0x000fe40003000000 */
[----:B------:R-:W-:-:S03]  /*06e0*/  SEL R4, R4, RZ, P0 ;  /* 0x000000ff04047207 */ /* 0x000fc60000000000 */
[----:B------:R-:W-:Y:S04]  /*06f0*/  STG.E.128 desc[UR4][R12.64], R8 ;  /* 0x000000080c007986 */ /* 0x000fe8000c101d04 */
[----:B------:R-:W-:Y:S01]  /*0700*/  STG.E.128 desc[UR4][R12.64+0x800], R4 ;  /* 0x000800040c007986 */ /* 0x000fe2000c101d04 */
[----:B------:R-:W-:Y:S05]  /*0710*/  EXIT ;  /* 0x000000000000794d */ /* 0x000fea0003800000 */
.L_x_0:
[----:B------:R-:W-:-:S00]  /*0720*/  BRA `(.L_x_0) ;  /* 0xfffffffc00fc7947 */ /* 0x000fc0000383ffff */
[----:B------:R-:W-:-:S00]  /*0730*/  NOP ;  /* 0x0000000000007918 */ /* 0x000fc00000000000 */
        /* <DEDUP_REMOVED lines=12> */
.L_x_1:


//--------------------- .nv.global.init           --------------------------
	.section	.nv.global.init,"aw",@progbits
.nv.global.init:
	.type		_$_str,@object
	.size		_$_str,(_$_str_$_2 - _$_str)
_$_str:
        /*0000*/ 	.byte	0x5f, 0x5f, 0x43, 0x55, 0x44, 0x41, 0x5f, 0x46, 0x54, 0x5a, 0x00
	.type		_$_str_$_2,@object
	.size		_$_str_$_2,(.L_1 - _$_str_$_2)
_$_str_$_2:
        /*000b*/ 	.byte	0x5f, 0x5f, 0x43, 0x55, 0x44, 0x41, 0x5f, 0x50, 0x52, 0x45, 0x43, 0x5f, 0x53, 0x51, 0x52, 0x54
        /*001b*/ 	.byte	0x00
.L_1:


//--------------------- .nv.constant0.triton_poi_fused__native_batch_norm_legit_no_training_relu_6 --------------------------
	.section	.nv.constant0.triton_poi_fused__native_batch_norm_legit_no_training_relu_6,"a",@progbits
	.sectionflags	@""
	.align	4
.nv.constant0.triton_poi_fused__native_batch_norm_legit_no_training_relu_6:
	.zero		580
